//
// Generated by NVIDIA NVVM Compiler
//
// Compiler Build ID: CL-36424714
// Cuda compilation tools, release 13.0, V13.0.88
// Based on NVVM 20.0.0
//

.version 9.0
.target sm_100
.address_size 64

	// .globl	_Z17firstParallel_GPUv
.extern .func  (.param .b32 func_retval0) vprintf
(
	.param .b64 vprintf_param_0,
	.param .b64 vprintf_param_1
)
;
.global .align 1 .b8 $str[41] = {84, 104, 105, 115, 32, 115, 104, 111, 117, 108, 100, 32, 98, 101, 32, 114, 117, 110, 110, 105, 110, 103, 32, 105, 110, 32, 71, 80, 85, 32, 112, 97, 114, 97, 108, 108, 101, 108, 46, 10};

.visible .entry _Z17firstParallel_GPUv()
{
	.reg .b32 	%r<3>;
	.reg .b64 	%rd<3>;

	mov.u64 	%rd1, $str;
	cvta.global.u64 	%rd2, %rd1;
	{ // callseq 0, 0
	.param .b64 param0;
	st.param.b64 	[param0], %rd2;
	.param .b64 param1;
	st.param.b64 	[param1], 0;
	.param .b32 retval0;
	call.uni (retval0), 
	vprintf, 
	(
	param0, 
	param1
	);
	ld.param.b32 	%r1, [retval0];
	} // callseq 0
	ret;

}


// ===== COMPILED SASS (sm_100) =====

	.target	sm_100

	.elftype	@"ET_EXEC"


//--------------------- .note.nv.tkinfo           --------------------------
	.section	.note.nv.tkinfo,"",@"SHT_NOTE"
	.sectionflags	@"SHF_NOTE_NV_TKINFO"
	.tkinfo
        /*0018*/ 	.word	0x00000002
        /*0030*/ 	.string	""
        /*0030*/ 	.string	"ptxas"
        /*0030*/ 	.string	"Cuda compilation tools, release 13.0, V13.0.88"
        /*0030*/ 	.string	"Build cuda_13.0.r13.0/compiler.36424714_0"
        /*0030*/ 	.string	"-arch sm_100 -m 64 "



//--------------------- .note.nv.cuinfo           --------------------------
	.section	.note.nv.cuinfo,"",@"SHT_NOTE"
	.sectionflags	@"SHF_NOTE_NV_CUINFO"
        /*0018*/ 	.short	0x0002
        /*001a*/ 	.short	0x0064
        /*001c*/ 	.short	0x0082
	.zero		2


//--------------------- .nv.info                  --------------------------
	.section	.nv.info,"",@"SHT_CUDA_INFO"
	.align	4


	//----- nvinfo : EIATTR_REGCOUNT
	.align		4
        /*0000*/ 	.byte	0x04, 0x2f
        /*0002*/ 	.short	(.L_2 - .L_1)
	.align		4
.L_1:
        /*0004*/ 	.word	index@(_Z17firstParallel_GPUv)
        /*0008*/ 	.word	0x00000018


	//----- nvinfo : EIATTR_FRAME_SIZE
	.align		4
.L_2:
        /*000c*/ 	.byte	0x04, 0x11
        /*000e*/ 	.short	(.L_4 - .L_3)
	.align		4
.L_3:
        /*0010*/ 	.word	index@(_Z17firstParallel_GPUv)
        /*0014*/ 	.word	0x00000000


	//----- nvinfo : EIATTR_MIN_STACK_SIZE
	.align		4
.L_4:
        /*0018*/ 	.byte	0x04, 0x12
        /*001a*/ 	.short	(.L_6 - .L_5)
	.align		4
.L_5:
        /*001c*/ 	.word	index@(_Z17firstParallel_GPUv)
        /*0020*/ 	.word	0x00000000
.L_6:


//--------------------- .nv.compat                --------------------------
	.section	.nv.compat,"",@"SHT_CUDA_COMPAT_INFO"
	.align	4
        /*0000*/ 	.byte	0x02, 0x09, 0x00, 0x00, 0x02, 0x02, 0x01, 0x00, 0x02, 0x05, 0x05, 0x00, 0x03, 0x07, 0x01, 0x01
        /*0010*/ 	.byte	0x02, 0x03, 0x00, 0x00, 0x02, 0x06, 0x01, 0x00, 0x04, 0x0b, 0x08, 0x00, 0x09, 0x00, 0x00, 0x00
        /*0020*/ 	.byte	0x00, 0x00, 0x00, 0x00


//--------------------- .nv.info._Z17firstParallel_GPUv --------------------------
	.section	.nv.info._Z17firstParallel_GPUv,"",@"SHT_CUDA_INFO"
	.sectionflags	@""
	.align	4


	//----- nvinfo : EIATTR_CUDA_API_VERSION
	.align		4
        /*0000*/ 	.byte	0x04, 0x37
        /*0002*/ 	.short	(.L_8 - .L_7)
.L_7:
        /*0004*/ 	.word	0x00000082


	//----- nvinfo : EIATTR_SPARSE_MMA_MASK
	.align		4
.L_8:
        /*0008*/ 	.byte	0x03, 0x50
        /*000a*/ 	.short	0x0000


	//----- nvinfo : EIATTR_MAXREG_COUNT
	.align		4
        /*000c*/ 	.byte	0x03, 0x1b
        /*000e*/ 	.short	0x00ff


	//----- nvinfo : EIATTR_EXTERNS
	.align		4
        /*0010*/ 	.byte	0x04, 0x0f
        /*0012*/ 	.short	(.L_10 - .L_9)


	//   ....[0]....
	.align		4
.L_9:
        /*0014*/ 	.word	index@(vprintf)


	//----- nvinfo : EIATTR_MERCURY_ISA_VERSION
	.align		4
.L_10:
        /*0018*/ 	.byte	0x03, 0x5f
        /*001a*/ 	.short	0x0101


	//----- nvinfo : EIATTR_VRC_CTA_INIT_COUNT
	.align		4
        /*001c*/ 	.byte	0x02, 0x4a
	.zero		1
	.zero		1


	//----- nvinfo : EIATTR_SYSCALL_OFFSETS
	.align		4
        /*0020*/ 	.byte	0x04, 0x46
        /*0022*/ 	.short	(.L_12 - .L_11)


	//   ....[0]....
.L_11:
        /*0024*/ 	.word	0x00000080


	//----- nvinfo : EIATTR_EXIT_INSTR_OFFSETS
	.align		4
.L_12:
        /*0028*/ 	.byte	0x04, 0x1c
        /*002a*/ 	.short	(.L_14 - .L_13)


	//   ....[0]....
.L_13:
        /*002c*/ 	.word	0x00000090


	//----- nvinfo : EIATTR_SW_WAR
	.align		4
.L_14:
        /*0030*/ 	.byte	0x04, 0x36
        /*0032*/ 	.short	(.L_16 - .L_15)
.L_15:
        /*0034*/ 	.word	0x00000008
.L_16:


//--------------------- .nv.callgraph             --------------------------
	.section	.nv.callgraph,"",@"SHT_CUDA_CALLGRAPH"
	.align	4
	.sectionentsize	8
	.align		4
        /*0000*/ 	.word	0x00000000
	.align		4
        /*0004*/ 	.word	0xffffffff
	.align		4
        /*0008*/ 	.word	index@(_Z17firstParallel_GPUv)
	.align		4
        /*000c*/ 	.word	index@(vprintf)
	.align		4
        /*0010*/ 	.word	0x00000000
	.align		4
        /*0014*/ 	.word	0xfffffffe
	.align		4
        /*0018*/ 	.word	0x00000000
	.align		4
        /*001c*/ 	.word	0xfffffffd
	.align		4
        /*0020*/ 	.word	0x00000000
	.align		4
        /*0024*/ 	.word	0xfffffffc


//--------------------- .nv.constant4             --------------------------
	.section	.nv.constant4,"a",@progbits
	.align	8
	.align		8
.nv.constant4:
        /*0000*/ 	.dword	vprintf
	.align		8
        /*0008*/ 	.dword	$str


//--------------------- .text._Z17firstParallel_GPUv --------------------------
	.section	.text._Z17firstParallel_GPUv,"ax",@progbits
	.align	128
        .global         _Z17firstParallel_GPUv
        .type           _Z17firstParallel_GPUv,@function
        .size           _Z17firstParallel_GPUv,(.L_x_2 - _Z17firstParallel_GPUv)
        .other          _Z17firstParallel_GPUv,@"STO_CUDA_ENTRY STV_DEFAULT"
_Z17firstParallel_GPUv:
.text._Z17firstParallel_GPUv:
[----:B------:R-:W0:Y:S01]  /*0000*/  LDC R1, c[0x0][0x37c] ;  /* 0x0000df00ff017b82 */ /* 0x000e220000000800 */
[----:B------:R-:W-:Y:S01]  /*0010*/  MOV R0, 0x0 ;  /* 0x0000000000007802 */ /* 0x000fe20000000f00 */
[----:B------:R-:W1:Y:S01]  /*0020*/  LDCU.64 UR4, c[0x4][0x8] ;  /* 0x01000100ff0477ac */ /* 0x000e620008000a00 */
[----:B------:R-:W-:-:S05]  /*0030*/  CS2R R6, SRZ ;  /* 0x0000000000067805 */ /* 0x000fca000001ff00 */
[----:B------:R2:W3:Y:S01]  /*0040*/  LDC.64 R2, c[0x4][R0] ;  /* 0x0100000000027b82 */ /* 0x0004e20000000a00 */
[----:B-1----:R-:W-:Y:S02]  /*0050*/  IMAD.U32 R4, RZ, RZ, UR4 ;  /* 0x00000004ff047e24 */ /* 0x002fe4000f8e00ff */
[----:B--2---:R-:W-:-:S07]  /*0060*/  IMAD.U32 R5, RZ, RZ, UR5 ;  /* 0x00000005ff057e24 */ /* 0x004fce000f8e00ff */
[----:B------:R-:W-:-:S07]  /*0070*/  LEPC R20, `(.L_x_0) ;  /* 0x000000001014794e */ /* 0x000fce0000000000 */
[----:B0--3--:R-:W-:Y:S05]  /*0080*/  CALL.ABS.NOINC R2 ;  /* 0x0000000002007343 */ /* 0x009fea0003c00000 */
.L_x_0:
[----:B------:R-:W-:Y:S05]  /*0090*/  EXIT ;  /* 0x000000000000794d */ /* 0x000fea0003800000 */
.L_x_1:
[----:B------:R-:W-:-:S00]  /*00a0*/  BRA `(.L_x_1) ;  /* 0xfffffffc00fc7947 */ /* 0x000fc0000383ffff */
[----:B------:R-:W-:-:S00]  /*00b0*/  NOP ;  /* 0x0000000000007918 */ /* 0x000fc00000000000 */
        /* <DEDUP_REMOVED lines=12> */
.L_x_2:


//--------------------- .nv.global.init           --------------------------
	.section	.nv.global.init,"aw",@progbits
.nv.global.init:
	.type		$str,@object
	.size		$str,(.L_0 - $str)
$str:
        /*0000*/ 	.byte	0x54, 0x68, 0x69, 0x73, 0x20, 0x73, 0x68, 0x6f, 0x75, 0x6c, 0x64, 0x20, 0x62, 0x65, 0x20, 0x72
        /*0010*/ 	.byte	0x75, 0x6e, 0x6e, 0x69, 0x6e, 0x67, 0x20, 0x69, 0x6e, 0x20, 0x47, 0x50, 0x55, 0x20, 0x70, 0x61
        /*0020*/ 	.byte	0x72, 0x61, 0x6c, 0x6c, 0x65, 0x6c, 0x2e, 0x0a, 0x00
.L_0:


//--------------------- .nv.shared.reserved.0     --------------------------
	.section	.nv.shared.reserved.0,"aw",@nobits
	.weak		__nv_reservedSMEM_offset_0_alias
	.size		__nv_reservedSMEM_offset_0_alias, 0, 64
	.other		__nv_reservedSMEM_offset_0_alias,@"STO_CUDA_RESERVED_SHARED STV_DEFAULT"
__nv_reservedSMEM_offset_0_alias:
	.zero		0
	.zero		64


//--------------------- .nv.constant0._Z17firstParallel_GPUv --------------------------
	.section	.nv.constant0._Z17firstParallel_GPUv,"a",@progbits
	.sectionflags	@""
	.align	4
.nv.constant0._Z17firstParallel_GPUv:
	.zero		896


//--------------------- SYMBOLS --------------------------

	.type		.nv.reservedSmem.offset0,@object
	.size		.nv.reservedSmem.offset0,0x4
	.type		vprintf,@function
